//
// Generated by NVIDIA NVVM Compiler
//
// Compiler Build ID: CL-36424714
// Cuda compilation tools, release 13.0, V13.0.88
// Based on NVVM 20.0.0
//

.version 9.0
.target sm_100
.address_size 64

	// .globl	_Z17computeHistKernelPjiPiii
.global .align 1 .b8 _ZN34_INTERNAL_aa3d5d30_4_k_cu_a12557464cuda3std3__45__cpo5beginE[1];
.global .align 1 .b8 _ZN34_INTERNAL_aa3d5d30_4_k_cu_a12557464cuda3std3__45__cpo3endE[1];
.global .align 1 .b8 _ZN34_INTERNAL_aa3d5d30_4_k_cu_a12557464cuda3std3__45__cpo6cbeginE[1];
.global .align 1 .b8 _ZN34_INTERNAL_aa3d5d30_4_k_cu_a12557464cuda3std3__45__cpo4cendE[1];
.global .align 1 .b8 _ZN34_INTERNAL_aa3d5d30_4_k_cu_a12557464cuda3std3__45__cpo6rbeginE[1];
.global .align 1 .b8 _ZN34_INTERNAL_aa3d5d30_4_k_cu_a12557464cuda3std3__45__cpo4rendE[1];
.global .align 1 .b8 _ZN34_INTERNAL_aa3d5d30_4_k_cu_a12557464cuda3std3__45__cpo7crbeginE[1];
.global .align 1 .b8 _ZN34_INTERNAL_aa3d5d30_4_k_cu_a12557464cuda3std3__45__cpo5crendE[1];
.global .align 1 .b8 _ZN34_INTERNAL_aa3d5d30_4_k_cu_a12557464cuda3std3__436_GLOBAL__N__aa3d5d30_4_k_cu_a12557466ignoreE[1];
.global .align 1 .b8 _ZN34_INTERNAL_aa3d5d30_4_k_cu_a12557464cuda3std3__419piecewise_constructE[1];
.global .align 1 .b8 _ZN34_INTERNAL_aa3d5d30_4_k_cu_a12557464cuda3std3__48in_placeE[1];
.global .align 1 .b8 _ZN34_INTERNAL_aa3d5d30_4_k_cu_a12557464cuda3std3__420unreachable_sentinelE[1];
.global .align 1 .b8 _ZN34_INTERNAL_aa3d5d30_4_k_cu_a12557464cuda3std3__47nulloptE[1];
.global .align 1 .b8 _ZN34_INTERNAL_aa3d5d30_4_k_cu_a12557464cuda3std3__48unexpectE[1];
.global .align 1 .b8 _ZN34_INTERNAL_aa3d5d30_4_k_cu_a12557464cuda3std6ranges3__45__cpo4swapE[1];
.global .align 1 .b8 _ZN34_INTERNAL_aa3d5d30_4_k_cu_a12557464cuda3std6ranges3__45__cpo9iter_moveE[1];
.global .align 1 .b8 _ZN34_INTERNAL_aa3d5d30_4_k_cu_a12557464cuda3std6ranges3__45__cpo5beginE[1];
.global .align 1 .b8 _ZN34_INTERNAL_aa3d5d30_4_k_cu_a12557464cuda3std6ranges3__45__cpo3endE[1];
.global .align 1 .b8 _ZN34_INTERNAL_aa3d5d30_4_k_cu_a12557464cuda3std6ranges3__45__cpo6cbeginE[1];
.global .align 1 .b8 _ZN34_INTERNAL_aa3d5d30_4_k_cu_a12557464cuda3std6ranges3__45__cpo4cendE[1];
.global .align 1 .b8 _ZN34_INTERNAL_aa3d5d30_4_k_cu_a12557464cuda3std6ranges3__45__cpo7advanceE[1];
.global .align 1 .b8 _ZN34_INTERNAL_aa3d5d30_4_k_cu_a12557464cuda3std6ranges3__45__cpo9iter_swapE[1];
.global .align 1 .b8 _ZN34_INTERNAL_aa3d5d30_4_k_cu_a12557464cuda3std6ranges3__45__cpo4nextE[1];
.global .align 1 .b8 _ZN34_INTERNAL_aa3d5d30_4_k_cu_a12557464cuda3std6ranges3__45__cpo4prevE[1];
.global .align 1 .b8 _ZN34_INTERNAL_aa3d5d30_4_k_cu_a12557464cuda3std6ranges3__45__cpo4dataE[1];
.global .align 1 .b8 _ZN34_INTERNAL_aa3d5d30_4_k_cu_a12557464cuda3std6ranges3__45__cpo5cdataE[1];
.global .align 1 .b8 _ZN34_INTERNAL_aa3d5d30_4_k_cu_a12557464cuda3std6ranges3__45__cpo4sizeE[1];
.global .align 1 .b8 _ZN34_INTERNAL_aa3d5d30_4_k_cu_a12557464cuda3std6ranges3__45__cpo5ssizeE[1];
.global .align 1 .b8 _ZN34_INTERNAL_aa3d5d30_4_k_cu_a12557464cuda3std6ranges3__45__cpo8distanceE[1];
.global .align 1 .b8 _ZN34_INTERNAL_aa3d5d30_4_k_cu_a12557466thrust24THRUST_300001_SM_1000_NS8cuda_cub3parE[1];
.global .align 1 .b8 _ZN34_INTERNAL_aa3d5d30_4_k_cu_a12557466thrust24THRUST_300001_SM_1000_NS8cuda_cub10par_nosyncE[1];
.global .align 1 .b8 _ZN34_INTERNAL_aa3d5d30_4_k_cu_a12557466thrust24THRUST_300001_SM_1000_NS6system6detail10sequential3seqE[1];
.global .align 1 .b8 _ZN34_INTERNAL_aa3d5d30_4_k_cu_a12557466thrust24THRUST_300001_SM_1000_NS6system3cpp3parE[1];
.global .align 1 .b8 _ZN34_INTERNAL_aa3d5d30_4_k_cu_a12557466thrust24THRUST_300001_SM_1000_NS12placeholders2_1E[1];
.global .align 1 .b8 _ZN34_INTERNAL_aa3d5d30_4_k_cu_a12557466thrust24THRUST_300001_SM_1000_NS12placeholders2_2E[1];
.global .align 1 .b8 _ZN34_INTERNAL_aa3d5d30_4_k_cu_a12557466thrust24THRUST_300001_SM_1000_NS12placeholders2_3E[1];
.global .align 1 .b8 _ZN34_INTERNAL_aa3d5d30_4_k_cu_a12557466thrust24THRUST_300001_SM_1000_NS12placeholders2_4E[1];
.global .align 1 .b8 _ZN34_INTERNAL_aa3d5d30_4_k_cu_a12557466thrust24THRUST_300001_SM_1000_NS12placeholders2_5E[1];
.global .align 1 .b8 _ZN34_INTERNAL_aa3d5d30_4_k_cu_a12557466thrust24THRUST_300001_SM_1000_NS12placeholders2_6E[1];
.global .align 1 .b8 _ZN34_INTERNAL_aa3d5d30_4_k_cu_a12557466thrust24THRUST_300001_SM_1000_NS12placeholders2_7E[1];
.global .align 1 .b8 _ZN34_INTERNAL_aa3d5d30_4_k_cu_a12557466thrust24THRUST_300001_SM_1000_NS12placeholders2_8E[1];
.global .align 1 .b8 _ZN34_INTERNAL_aa3d5d30_4_k_cu_a12557466thrust24THRUST_300001_SM_1000_NS12placeholders2_9E[1];
.global .align 1 .b8 _ZN34_INTERNAL_aa3d5d30_4_k_cu_a12557466thrust24THRUST_300001_SM_1000_NS12placeholders3_10E[1];
.global .align 1 .b8 _ZN34_INTERNAL_aa3d5d30_4_k_cu_a12557466thrust24THRUST_300001_SM_1000_NS3seqE[1];
.global .align 1 .b8 _ZN34_INTERNAL_aa3d5d30_4_k_cu_a12557466thrust24THRUST_300001_SM_1000_NS6deviceE[1];
.extern .shared .align 16 .b8 s_data[];

.visible .entry _Z17computeHistKernelPjiPiii(
	.param .u64 .ptr .align 1 _Z17computeHistKernelPjiPiii_param_0,
	.param .u32 _Z17computeHistKernelPjiPiii_param_1,
	.param .u64 .ptr .align 1 _Z17computeHistKernelPjiPiii_param_2,
	.param .u32 _Z17computeHistKernelPjiPiii_param_3,
	.param .u32 _Z17computeHistKernelPjiPiii_param_4
)
{
	.reg .pred 	%p<2>;
	.reg .b32 	%r<13>;
	.reg .b64 	%rd<9>;

	ld.param.u64 	%rd1, [_Z17computeHistKernelPjiPiii_param_0];
	ld.param.u32 	%r4, [_Z17computeHistKernelPjiPiii_param_1];
	ld.param.u64 	%rd2, [_Z17computeHistKernelPjiPiii_param_2];
	ld.param.u32 	%r2, [_Z17computeHistKernelPjiPiii_param_3];
	ld.param.u32 	%r3, [_Z17computeHistKernelPjiPiii_param_4];
	mov.u32 	%r5, %ctaid.x;
	mov.u32 	%r6, %ntid.x;
	mov.u32 	%r7, %tid.x;
	mad.lo.s32 	%r1, %r5, %r6, %r7;
	setp.ge.s32 	%p1, %r1, %r4;
	@%p1 bra 	$L__BB0_2;
	cvta.to.global.u64 	%rd3, %rd1;
	cvta.to.global.u64 	%rd4, %rd2;
	mul.wide.s32 	%rd5, %r1, 4;
	add.s64 	%rd6, %rd3, %rd5;
	ld.global.u32 	%r8, [%rd6];
	shr.u32 	%r9, %r8, %r3;
	add.s32 	%r10, %r2, -1;
	and.b32  	%r11, %r9, %r10;
	mul.wide.s32 	%rd7, %r11, 4;
	add.s64 	%rd8, %rd4, %rd7;
	atom.global.add.u32 	%r12, [%rd8], 1;
$L__BB0_2:
	ret;

}
	// .globl	_Z13scanBlkKernelPiiS_S_
.visible .entry _Z13scanBlkKernelPiiS_S_(
	.param .u64 .ptr .align 1 _Z13scanBlkKernelPiiS_S__param_0,
	.param .u32 _Z13scanBlkKernelPiiS_S__param_1,
	.param .u64 .ptr .align 1 _Z13scanBlkKernelPiiS_S__param_2,
	.param .u64 .ptr .align 1 _Z13scanBlkKernelPiiS_S__param_3
)
{
	.reg .pred 	%p<9>;
	.reg .b32 	%r<31>;
	.reg .b64 	%rd<13>;

	ld.param.u64 	%rd1, [_Z13scanBlkKernelPiiS_S__param_0];
	ld.param.u32 	%r10, [_Z13scanBlkKernelPiiS_S__param_1];
	ld.param.u64 	%rd2, [_Z13scanBlkKernelPiiS_S__param_2];
	ld.param.u64 	%rd3, [_Z13scanBlkKernelPiiS_S__param_3];
	mov.u32 	%r1, %ctaid.x;
	mov.u32 	%r2, %ntid.x;
	mov.u32 	%r3, %tid.x;
	mad.lo.s32 	%r4, %r1, %r2, %r3;
	setp.lt.s32 	%p1, %r4, 1;
	setp.ge.s32 	%p2, %r4, %r10;
	shl.b32 	%r11, %r3, 2;
	mov.u32 	%r12, s_data;
	add.s32 	%r5, %r12, %r11;
	or.pred  	%p3, %p1, %p2;
	@%p3 bra 	$L__BB1_2;
	cvta.to.global.u64 	%rd4, %rd1;
	add.s32 	%r14, %r4, -1;
	mul.wide.u32 	%rd5, %r14, 4;
	add.s64 	%rd6, %rd4, %rd5;
	ld.global.u32 	%r15, [%rd6];
	st.shared.u32 	[%r5], %r15;
	bra.uni 	$L__BB1_3;
$L__BB1_2:
	mov.b32 	%r13, 0;
	st.shared.u32 	[%r5], %r13;
$L__BB1_3:
	bar.sync 	0;
	setp.lt.u32 	%p4, %r2, 2;
	@%p4 bra 	$L__BB1_8;
	mov.b32 	%r29, 1;
$L__BB1_5:
	setp.lt.u32 	%p5, %r3, %r29;
	mov.b32 	%r30, 0;
	@%p5 bra 	$L__BB1_7;
	sub.s32 	%r18, %r3, %r29;
	shl.b32 	%r19, %r18, 2;
	add.s32 	%r21, %r12, %r19;
	ld.shared.u32 	%r30, [%r21];
$L__BB1_7:
	bar.sync 	0;
	ld.shared.u32 	%r22, [%r5];
	add.s32 	%r23, %r22, %r30;
	st.shared.u32 	[%r5], %r23;
	bar.sync 	0;
	shl.b32 	%r29, %r29, 1;
	setp.lt.u32 	%p6, %r29, %r2;
	@%p6 bra 	$L__BB1_5;
$L__BB1_8:
	setp.ge.s32 	%p7, %r4, %r10;
	@%p7 bra 	$L__BB1_10;
	ld.shared.u32 	%r24, [%r5];
	cvta.to.global.u64 	%rd7, %rd2;
	mul.wide.s32 	%rd8, %r4, 4;
	add.s64 	%rd9, %rd7, %rd8;
	st.global.u32 	[%rd9], %r24;
$L__BB1_10:
	setp.eq.s64 	%p8, %rd3, 0;
	@%p8 bra 	$L__BB1_12;
	shl.b32 	%r25, %r2, 2;
	add.s32 	%r27, %r12, %r25;
	ld.shared.u32 	%r28, [%r27+-4];
	cvta.to.global.u64 	%rd10, %rd3;
	mul.wide.u32 	%rd11, %r1, 4;
	add.s64 	%rd12, %rd10, %rd11;
	st.global.u32 	[%rd12], %r28;
$L__BB1_12:
	ret;

}
	// .globl	_ZN3cub18CUB_300001_SM_10006detail11EmptyKernelIvEEvv
.visible .entry _ZN3cub18CUB_300001_SM_10006detail11EmptyKernelIvEEvv()
{


	ret;

}


// ===== COMPILED SASS (sm_100) =====

	.target	sm_100

	.elftype	@"ET_EXEC"


//--------------------- .note.nv.tkinfo           --------------------------
	.section	.note.nv.tkinfo,"",@"SHT_NOTE"
	.sectionflags	@"SHF_NOTE_NV_TKINFO"
	.tkinfo
        /*0018*/ 	.word	0x00000002
        /*0030*/ 	.string	""
        /*0030*/ 	.string	"ptxas"
        /*0030*/ 	.string	"Cuda compilation tools, release 13.0, V13.0.88"
        /*0030*/ 	.string	"Build cuda_13.0.r13.0/compiler.36424714_0"
        /*0030*/ 	.string	"-arch sm_100 -m 64 "



//--------------------- .note.nv.cuinfo           --------------------------
	.section	.note.nv.cuinfo,"",@"SHT_NOTE"
	.sectionflags	@"SHF_NOTE_NV_CUINFO"
        /*0018*/ 	.short	0x0002
        /*001a*/ 	.short	0x0064
        /*001c*/ 	.short	0x0082
	.zero		2


//--------------------- .nv.info                  --------------------------
	.section	.nv.info,"",@"SHT_CUDA_INFO"
	.align	4


	//----- nvinfo : EIATTR_REGCOUNT
	.align		4
        /*0000*/ 	.byte	0x04, 0x2f
        /*0002*/ 	.short	(.L_46 - .L_45)
	.align		4
.L_45:
        /*0004*/ 	.word	index@(_Z17computeHistKernelPjiPiii)
        /*0008*/ 	.word	0x0000000c


	//----- nvinfo : EIATTR_FRAME_SIZE
	.align		4
.L_46:
        /*000c*/ 	.byte	0x04, 0x11
        /*000e*/ 	.short	(.L_48 - .L_47)
	.align		4
.L_47:
        /*0010*/ 	.word	index@(_Z17computeHistKernelPjiPiii)
        /*0014*/ 	.word	0x00000000


	//----- nvinfo : EIATTR_REGCOUNT
	.align		4
.L_48:
        /*0018*/ 	.byte	0x04, 0x2f
        /*001a*/ 	.short	(.L_50 - .L_49)
	.align		4
.L_49:
        /*001c*/ 	.word	index@(_Z13scanBlkKernelPiiS_S_)
        /*0020*/ 	.word	0x0000000c


	//----- nvinfo : EIATTR_FRAME_SIZE
	.align		4
.L_50:
        /*0024*/ 	.byte	0x04, 0x11
        /*0026*/ 	.short	(.L_52 - .L_51)
	.align		4
.L_51:
        /*0028*/ 	.word	index@(_Z13scanBlkKernelPiiS_S_)
        /*002c*/ 	.word	0x00000000


	//----- nvinfo : EIATTR_REGCOUNT
	.align		4
.L_52:
        /*0030*/ 	.byte	0x04, 0x2f
        /*0032*/ 	.short	(.L_54 - .L_53)
	.align		4
.L_53:
        /*0034*/ 	.word	index@(_ZN3cub18CUB_300001_SM_10006detail11EmptyKernelIvEEvv)
        /*0038*/ 	.word	0x00000004


	//----- nvinfo : EIATTR_FRAME_SIZE
	.align		4
.L_54:
        /*003c*/ 	.byte	0x04, 0x11
        /*003e*/ 	.short	(.L_56 - .L_55)
	.align		4
.L_55:
        /*0040*/ 	.word	index@(_ZN3cub18CUB_300001_SM_10006detail11EmptyKernelIvEEvv)
        /*0044*/ 	.word	0x00000000


	//----- nvinfo : EIATTR_MIN_STACK_SIZE
	.align		4
.L_56:
        /*0048*/ 	.byte	0x04, 0x12
        /*004a*/ 	.short	(.L_58 - .L_57)
	.align		4
.L_57:
        /*004c*/ 	.word	index@(_ZN3cub18CUB_300001_SM_10006detail11EmptyKernelIvEEvv)
        /*0050*/ 	.word	0x00000000


	//----- nvinfo : EIATTR_MIN_STACK_SIZE
	.align		4
.L_58:
        /*0054*/ 	.byte	0x04, 0x12
        /*0056*/ 	.short	(.L_60 - .L_59)
	.align		4
.L_59:
        /*0058*/ 	.word	index@(_Z13scanBlkKernelPiiS_S_)
        /*005c*/ 	.word	0x00000000


	//----- nvinfo : EIATTR_MIN_STACK_SIZE
	.align		4
.L_60:
        /*0060*/ 	.byte	0x04, 0x12
        /*0062*/ 	.short	(.L_62 - .L_61)
	.align		4
.L_61:
        /*0064*/ 	.word	index@(_Z17computeHistKernelPjiPiii)
        /*0068*/ 	.word	0x00000000
.L_62:


//--------------------- .nv.compat                --------------------------
	.section	.nv.compat,"",@"SHT_CUDA_COMPAT_INFO"
	.align	4
        /*0000*/ 	.byte	0x02, 0x09, 0x00, 0x00, 0x02, 0x02, 0x01, 0x00, 0x02, 0x05, 0x05, 0x00, 0x03, 0x07, 0x01, 0x01
        /*0010*/ 	.byte	0x02, 0x03, 0x00, 0x00, 0x02, 0x06, 0x01, 0x00, 0x04, 0x0b, 0x08, 0x00, 0x09, 0x00, 0x00, 0x00
        /*0020*/ 	.byte	0x00, 0x00, 0x00, 0x00


//--------------------- .nv.info._ZN3cub18CUB_300001_SM_10006detail11EmptyKernelIvEEvv --------------------------
	.section	.nv.info._ZN3cub18CUB_300001_SM_10006detail11EmptyKernelIvEEvv,"",@"SHT_CUDA_INFO"
	.sectionflags	@""
	.align	4


	//----- nvinfo : EIATTR_CUDA_API_VERSION
	.align		4
        /*0000*/ 	.byte	0x04, 0x37
        /*0002*/ 	.short	(.L_64 - .L_63)
.L_63:
        /*0004*/ 	.word	0x00000082


	//----- nvinfo : EIATTR_SPARSE_MMA_MASK
	.align		4
.L_64:
        /*0008*/ 	.byte	0x03, 0x50
        /*000a*/ 	.short	0x0000


	//----- nvinfo : EIATTR_MAXREG_COUNT
	.align		4
        /*000c*/ 	.byte	0x03, 0x1b
        /*000e*/ 	.short	0x00ff


	//----- nvinfo : EIATTR_MERCURY_ISA_VERSION
	.align		4
        /*0010*/ 	.byte	0x03, 0x5f
        /*0012*/ 	.short	0x0101


	//----- nvinfo : EIATTR_VRC_CTA_INIT_COUNT
	.align		4
        /*0014*/ 	.byte	0x02, 0x4a
	.zero		1
	.zero		1


	//----- nvinfo : EIATTR_EXIT_INSTR_OFFSETS
	.align		4
        /*0018*/ 	.byte	0x04, 0x1c
        /*001a*/ 	.short	(.L_66 - .L_65)


	//   ....[0]....
.L_65:
        /*001c*/ 	.word	0x00000010


	//----- nvinfo : EIATTR_SW_WAR
	.align		4
.L_66:
        /*0020*/ 	.byte	0x04, 0x36
        /*0022*/ 	.short	(.L_68 - .L_67)
.L_67:
        /*0024*/ 	.word	0x00000008
.L_68:


//--------------------- .nv.info._Z13scanBlkKernelPiiS_S_ --------------------------
	.section	.nv.info._Z13scanBlkKernelPiiS_S_,"",@"SHT_CUDA_INFO"
	.sectionflags	@""
	.align	4


	//----- nvinfo : EIATTR_CUDA_API_VERSION
	.align		4
        /*0000*/ 	.byte	0x04, 0x37
        /*0002*/ 	.short	(.L_70 - .L_69)
.L_69:
        /*0004*/ 	.word	0x00000082


	//----- nvinfo : EIATTR_KPARAM_INFO
	.align		4
.L_70:
        /*0008*/ 	.byte	0x04, 0x17
        /*000a*/ 	.short	(.L_72 - .L_71)
.L_71:
        /*000c*/ 	.word	0x00000000
        /*0010*/ 	.short	0x0003
        /*0012*/ 	.short	0x0018
        /*0014*/ 	.byte	0x00, 0xf5, 0x21, 0x00


	//----- nvinfo : EIATTR_KPARAM_INFO
	.align		4
.L_72:
        /*0018*/ 	.byte	0x04, 0x17
        /*001a*/ 	.short	(.L_74 - .L_73)
.L_73:
        /*001c*/ 	.word	0x00000000
        /*0020*/ 	.short	0x0002
        /*0022*/ 	.short	0x0010
        /*0024*/ 	.byte	0x00, 0xf5, 0x21, 0x00


	//----- nvinfo : EIATTR_KPARAM_INFO
	.align		4
.L_74:
        /*0028*/ 	.byte	0x04, 0x17
        /*002a*/ 	.short	(.L_76 - .L_75)
.L_75:
        /*002c*/ 	.word	0x00000000
        /*0030*/ 	.short	0x0001
        /*0032*/ 	.short	0x0008
        /*0034*/ 	.byte	0x00, 0xf0, 0x11, 0x00


	//----- nvinfo : EIATTR_KPARAM_INFO
	.align		4
.L_76:
        /*0038*/ 	.byte	0x04, 0x17
        /*003a*/ 	.short	(.L_78 - .L_77)
.L_77:
        /*003c*/ 	.word	0x00000000
        /*0040*/ 	.short	0x0000
        /*0042*/ 	.short	0x0000
        /*0044*/ 	.byte	0x00, 0xf5, 0x21, 0x00


	//----- nvinfo : EIATTR_SPARSE_MMA_MASK
	.align		4
.L_78:
        /*0048*/ 	.byte	0x03, 0x50
        /*004a*/ 	.short	0x0000


	//----- nvinfo : EIATTR_MAXREG_COUNT
	.align		4
        /*004c*/ 	.byte	0x03, 0x1b
        /*004e*/ 	.short	0x00ff


	//----- nvinfo : EIATTR_NUM_BARRIERS
	.align		4
        /*0050*/ 	.byte	0x02, 0x4c
        /*0052*/ 	.byte	0x01
	.zero		1


	//----- nvinfo : EIATTR_MERCURY_ISA_VERSION
	.align		4
        /*0054*/ 	.byte	0x03, 0x5f
        /*0056*/ 	.short	0x0101


	//----- nvinfo : EIATTR_VRC_CTA_INIT_COUNT
	.align		4
        /*0058*/ 	.byte	0x02, 0x4a
	.zero		1
	.zero		1


	//----- nvinfo : EIATTR_EXIT_INSTR_OFFSETS
	.align		4
        /*005c*/ 	.byte	0x04, 0x1c
        /*005e*/ 	.short	(.L_80 - .L_79)


	//   ....[0]....
.L_79:
        /*0060*/ 	.word	0x000002d0


	//   ....[1]....
        /*0064*/ 	.word	0x00000330


	//----- nvinfo : EIATTR_CBANK_PARAM_SIZE
	.align		4
.L_80:
        /*0068*/ 	.byte	0x03, 0x19
        /*006a*/ 	.short	0x0020


	//----- nvinfo : EIATTR_PARAM_CBANK
	.align		4
        /*006c*/ 	.byte	0x04, 0x0a
        /*006e*/ 	.short	(.L_82 - .L_81)
	.align		4
.L_81:
        /*0070*/ 	.word	index@(.nv.constant0._Z13scanBlkKernelPiiS_S_)
        /*0074*/ 	.short	0x0380
        /*0076*/ 	.short	0x0020


	//----- nvinfo : EIATTR_SW_WAR
	.align		4
.L_82:
        /*0078*/ 	.byte	0x04, 0x36
        /*007a*/ 	.short	(.L_84 - .L_83)
.L_83:
        /*007c*/ 	.word	0x00000008
.L_84:


//--------------------- .nv.info._Z17computeHistKernelPjiPiii --------------------------
	.section	.nv.info._Z17computeHistKernelPjiPiii,"",@"SHT_CUDA_INFO"
	.sectionflags	@""
	.align	4


	//----- nvinfo : EIATTR_CUDA_API_VERSION
	.align		4
        /*0000*/ 	.byte	0x04, 0x37
        /*0002*/ 	.short	(.L_86 - .L_85)
.L_85:
        /*0004*/ 	.word	0x00000082


	//----- nvinfo : EIATTR_KPARAM_INFO
	.align		4
.L_86:
        /*0008*/ 	.byte	0x04, 0x17
        /*000a*/ 	.short	(.L_88 - .L_87)
.L_87:
        /*000c*/ 	.word	0x00000000
        /*0010*/ 	.short	0x0004
        /*0012*/ 	.short	0x001c
        /*0014*/ 	.byte	0x00, 0xf0, 0x11, 0x00


	//----- nvinfo : EIATTR_KPARAM_INFO
	.align		4
.L_88:
        /*0018*/ 	.byte	0x04, 0x17
        /*001a*/ 	.short	(.L_90 - .L_89)
.L_89:
        /*001c*/ 	.word	0x00000000
        /*0020*/ 	.short	0x0003
        /*0022*/ 	.short	0x0018
        /*0024*/ 	.byte	0x00, 0xf0, 0x11, 0x00


	//----- nvinfo : EIATTR_KPARAM_INFO
	.align		4
.L_90:
        /*0028*/ 	.byte	0x04, 0x17
        /*002a*/ 	.short	(.L_92 - .L_91)
.L_91:
        /*002c*/ 	.word	0x00000000
        /*0030*/ 	.short	0x0002
        /*0032*/ 	.short	0x0010
        /*0034*/ 	.byte	0x00, 0xf5, 0x21, 0x00


	//----- nvinfo : EIATTR_KPARAM_INFO
	.align		4
.L_92:
        /*0038*/ 	.byte	0x04, 0x17
        /*003a*/ 	.short	(.L_94 - .L_93)
.L_93:
        /*003c*/ 	.word	0x00000000
        /*0040*/ 	.short	0x0001
        /*0042*/ 	.short	0x0008
        /*0044*/ 	.byte	0x00, 0xf0, 0x11, 0x00


	//----- nvinfo : EIATTR_KPARAM_INFO
	.align		4
.L_94:
        /*0048*/ 	.byte	0x04, 0x17
        /*004a*/ 	.short	(.L_96 - .L_95)
.L_95:
        /*004c*/ 	.word	0x00000000
        /*0050*/ 	.short	0x0000
        /*0052*/ 	.short	0x0000
        /*0054*/ 	.byte	0x00, 0xf5, 0x21, 0x00


	//----- nvinfo : EIATTR_SPARSE_MMA_MASK
	.align		4
.L_96:
        /*0058*/ 	.byte	0x03, 0x50
        /*005a*/ 	.short	0x0000


	//----- nvinfo : EIATTR_MAXREG_COUNT
	.align		4
        /*005c*/ 	.byte	0x03, 0x1b
        /*005e*/ 	.short	0x00ff


	//----- nvinfo : EIATTR_MERCURY_ISA_VERSION
	.align		4
        /*0060*/ 	.byte	0x03, 0x5f
        /*0062*/ 	.short	0x0101


	//----- nvinfo : EIATTR_VRC_CTA_INIT_COUNT
	.align		4
        /*0064*/ 	.byte	0x02, 0x4a
	.zero		1
	.zero		1


	//----- nvinfo : EIATTR_EXIT_INSTR_OFFSETS
	.align		4
        /*0068*/ 	.byte	0x04, 0x1c
        /*006a*/ 	.short	(.L_98 - .L_97)


	//   ....[0]....
.L_97:
        /*006c*/ 	.word	0x00000070


	//   ....[1]....
        /*0070*/ 	.word	0x00000140


	//----- nvinfo : EIATTR_CBANK_PARAM_SIZE
	.align		4
.L_98:
        /*0074*/ 	.byte	0x03, 0x19
        /*0076*/ 	.short	0x0020


	//----- nvinfo : EIATTR_PARAM_CBANK
	.align		4
        /*0078*/ 	.byte	0x04, 0x0a
        /*007a*/ 	.short	(.L_100 - .L_99)
	.align		4
.L_99:
        /*007c*/ 	.word	index@(.nv.constant0._Z17computeHistKernelPjiPiii)
        /*0080*/ 	.short	0x0380
        /*0082*/ 	.short	0x0020


	//----- nvinfo : EIATTR_SW_WAR
	.align		4
.L_100:
        /*0084*/ 	.byte	0x04, 0x36
        /*0086*/ 	.short	(.L_102 - .L_101)
.L_101:
        /*0088*/ 	.word	0x00000008
.L_102:


//--------------------- .nv.callgraph             --------------------------
	.section	.nv.callgraph,"",@"SHT_CUDA_CALLGRAPH"
	.align	4
	.sectionentsize	8
	.align		4
        /*0000*/ 	.word	0x00000000
	.align		4
        /*0004*/ 	.word	0xffffffff
	.align		4
        /*0008*/ 	.word	0x00000000
	.align		4
        /*000c*/ 	.word	0xfffffffe
	.align		4
        /*0010*/ 	.word	0x00000000
	.align		4
        /*0014*/ 	.word	0xfffffffd
	.align		4
        /*0018*/ 	.word	0x00000000
	.align		4
        /*001c*/ 	.word	0xfffffffc


//--------------------- .nv.constant4             --------------------------
	.section	.nv.constant4,"a",@progbits
	.align	8
	.align		8
.nv.constant4:
        /*0000*/ 	.dword	_ZN34_INTERNAL_aa3d5d30_4_k_cu_a12557464cuda3std3__45__cpo5beginE
	.align		8
        /*0008*/ 	.dword	_ZN34_INTERNAL_aa3d5d30_4_k_cu_a12557464cuda3std3__45__cpo3endE
	.align		8
        /*0010*/ 	.dword	_ZN34_INTERNAL_aa3d5d30_4_k_cu_a12557464cuda3std3__45__cpo6cbeginE
	.align		8
        /*0018*/ 	.dword	_ZN34_INTERNAL_aa3d5d30_4_k_cu_a12557464cuda3std3__45__cpo4cendE
	.align		8
        /*0020*/ 	.dword	_ZN34_INTERNAL_aa3d5d30_4_k_cu_a12557464cuda3std3__45__cpo6rbeginE
	.align		8
        /*0028*/ 	.dword	_ZN34_INTERNAL_aa3d5d30_4_k_cu_a12557464cuda3std3__45__cpo4rendE
	.align		8
        /*0030*/ 	.dword	_ZN34_INTERNAL_aa3d5d30_4_k_cu_a12557464cuda3std3__45__cpo7crbeginE
	.align		8
        /*0038*/ 	.dword	_ZN34_INTERNAL_aa3d5d30_4_k_cu_a12557464cuda3std3__45__cpo5crendE
	.align		8
        /*0040*/ 	.dword	_ZN34_INTERNAL_aa3d5d30_4_k_cu_a12557464cuda3std3__436_GLOBAL__N__aa3d5d30_4_k_cu_a12557466ignoreE
	.align		8
        /*0048*/ 	.dword	_ZN34_INTERNAL_aa3d5d30_4_k_cu_a12557464cuda3std3__419piecewise_constructE
	.align		8
        /*0050*/ 	.dword	_ZN34_INTERNAL_aa3d5d30_4_k_cu_a12557464cuda3std3__48in_placeE
	.align		8
        /*0058*/ 	.dword	_ZN34_INTERNAL_aa3d5d30_4_k_cu_a12557464cuda3std3__420unreachable_sentinelE
	.align		8
        /*0060*/ 	.dword	_ZN34_INTERNAL_aa3d5d30_4_k_cu_a12557464cuda3std3__47nulloptE
	.align		8
        /*0068*/ 	.dword	_ZN34_INTERNAL_aa3d5d30_4_k_cu_a12557464cuda3std3__48unexpectE
	.align		8
        /*0070*/ 	.dword	_ZN34_INTERNAL_aa3d5d30_4_k_cu_a12557464cuda3std6ranges3__45__cpo4swapE
	.align		8
        /*0078*/ 	.dword	_ZN34_INTERNAL_aa3d5d30_4_k_cu_a12557464cuda3std6ranges3__45__cpo9iter_moveE
	.align		8
        /*0080*/ 	.dword	_ZN34_INTERNAL_aa3d5d30_4_k_cu_a12557464cuda3std6ranges3__45__cpo5beginE
	.align		8
        /*0088*/ 	.dword	_ZN34_INTERNAL_aa3d5d30_4_k_cu_a12557464cuda3std6ranges3__45__cpo3endE
	.align		8
        /*0090*/ 	.dword	_ZN34_INTERNAL_aa3d5d30_4_k_cu_a12557464cuda3std6ranges3__45__cpo6cbeginE
	.align		8
        /*0098*/ 	.dword	_ZN34_INTERNAL_aa3d5d30_4_k_cu_a12557464cuda3std6ranges3__45__cpo4cendE
	.align		8
        /*00a0*/ 	.dword	_ZN34_INTERNAL_aa3d5d30_4_k_cu_a12557464cuda3std6ranges3__45__cpo7advanceE
	.align		8
        /*00a8*/ 	.dword	_ZN34_INTERNAL_aa3d5d30_4_k_cu_a12557464cuda3std6ranges3__45__cpo9iter_swapE
	.align		8
        /*00b0*/ 	.dword	_ZN34_INTERNAL_aa3d5d30_4_k_cu_a12557464cuda3std6ranges3__45__cpo4nextE
	.align		8
        /*00b8*/ 	.dword	_ZN34_INTERNAL_aa3d5d30_4_k_cu_a12557464cuda3std6ranges3__45__cpo4prevE
	.align		8
        /*00c0*/ 	.dword	_ZN34_INTERNAL_aa3d5d30_4_k_cu_a12557464cuda3std6ranges3__45__cpo4dataE
	.align		8
        /*00c8*/ 	.dword	_ZN34_INTERNAL_aa3d5d30_4_k_cu_a12557464cuda3std6ranges3__45__cpo5cdataE
	.align		8
        /*00d0*/ 	.dword	_ZN34_INTERNAL_aa3d5d30_4_k_cu_a12557464cuda3std6ranges3__45__cpo4sizeE
	.align		8
        /*00d8*/ 	.dword	_ZN34_INTERNAL_aa3d5d30_4_k_cu_a12557464cuda3std6ranges3__45__cpo5ssizeE
	.align		8
        /*00e0*/ 	.dword	_ZN34_INTERNAL_aa3d5d30_4_k_cu_a12557464cuda3std6ranges3__45__cpo8distanceE
	.align		8
        /*00e8*/ 	.dword	_ZN34_INTERNAL_aa3d5d30_4_k_cu_a12557466thrust24THRUST_300001_SM_1000_NS8cuda_cub3parE
	.align		8
        /*00f0*/ 	.dword	_ZN34_INTERNAL_aa3d5d30_4_k_cu_a12557466thrust24THRUST_300001_SM_1000_NS8cuda_cub10par_nosyncE
	.align		8
        /*00f8*/ 	.dword	_ZN34_INTERNAL_aa3d5d30_4_k_cu_a12557466thrust24THRUST_300001_SM_1000_NS6system6detail10sequential3seqE
	.align		8
        /*0100*/ 	.dword	_ZN34_INTERNAL_aa3d5d30_4_k_cu_a12557466thrust24THRUST_300001_SM_1000_NS6system3cpp3parE
	.align		8
        /*0108*/ 	.dword	_ZN34_INTERNAL_aa3d5d30_4_k_cu_a12557466thrust24THRUST_300001_SM_1000_NS12placeholders2_1E
	.align		8
        /*0110*/ 	.dword	_ZN34_INTERNAL_aa3d5d30_4_k_cu_a12557466thrust24THRUST_300001_SM_1000_NS12placeholders2_2E
	.align		8
        /*0118*/ 	.dword	_ZN34_INTERNAL_aa3d5d30_4_k_cu_a12557466thrust24THRUST_300001_SM_1000_NS12placeholders2_3E
	.align		8
        /*0120*/ 	.dword	_ZN34_INTERNAL_aa3d5d30_4_k_cu_a12557466thrust24THRUST_300001_SM_1000_NS12placeholders2_4E
	.align		8
        /*0128*/ 	.dword	_ZN34_INTERNAL_aa3d5d30_4_k_cu_a12557466thrust24THRUST_300001_SM_1000_NS12placeholders2_5E
	.align		8
        /*0130*/ 	.dword	_ZN34_INTERNAL_aa3d5d30_4_k_cu_a12557466thrust24THRUST_300001_SM_1000_NS12placeholders2_6E
	.align		8
        /*0138*/ 	.dword	_ZN34_INTERNAL_aa3d5d30_4_k_cu_a12557466thrust24THRUST_300001_SM_1000_NS12placeholders2_7E
	.align		8
        /*0140*/ 	.dword	_ZN34_INTERNAL_aa3d5d30_4_k_cu_a12557466thrust24THRUST_300001_SM_1000_NS12placeholders2_8E
	.align		8
        /*0148*/ 	.dword	_ZN34_INTERNAL_aa3d5d30_4_k_cu_a12557466thrust24THRUST_300001_SM_1000_NS12placeholders2_9E
	.align		8
        /*0150*/ 	.dword	_ZN34_INTERNAL_aa3d5d30_4_k_cu_a12557466thrust24THRUST_300001_SM_1000_NS12placeholders3_10E
	.align		8
        /*0158*/ 	.dword	_ZN34_INTERNAL_aa3d5d30_4_k_cu_a12557466thrust24THRUST_300001_SM_1000_NS3seqE
	.align		8
        /*0160*/ 	.dword	_ZN34_INTERNAL_aa3d5d30_4_k_cu_a12557466thrust24THRUST_300001_SM_1000_NS6deviceE


//--------------------- .text._ZN3cub18CUB_300001_SM_10006detail11EmptyKernelIvEEvv --------------------------
	.section	.text._ZN3cub18CUB_300001_SM_10006detail11EmptyKernelIvEEvv,"ax",@progbits
	.align	128
        .global         _ZN3cub18CUB_300001_SM_10006detail11EmptyKernelIvEEvv
        .type           _ZN3cub18CUB_300001_SM_10006detail11EmptyKernelIvEEvv,@function
        .size           _ZN3cub18CUB_300001_SM_10006detail11EmptyKernelIvEEvv,(.L_x_5 - _ZN3cub18CUB_300001_SM_10006detail11EmptyKernelIvEEvv)
        .other          _ZN3cub18CUB_300001_SM_10006detail11EmptyKernelIvEEvv,@"STO_CUDA_ENTRY STV_DEFAULT"
_ZN3cub18CUB_300001_SM_10006detail11EmptyKernelIvEEvv:
.text._ZN3cub18CUB_300001_SM_10006detail11EmptyKernelIvEEvv:
[----:B------:R-:W-:Y:S01]  /*0000*/  LDC R1, c[0x0][0x37c] ;  /* 0x0000df00ff017b82 */ /* 0x000fe20000000800 */
[----:B------:R-:W-:Y:S05]  /*0010*/  EXIT ;  /* 0x000000000000794d */ /* 0x000fea0003800000 */
.L_x_0:
[----:B------:R-:W-:-:S00]  /*0020*/  BRA `(.L_x_0) ;  /* 0xfffffffc00fc7947 */ /* 0x000fc0000383ffff */
[----:B------:R-:W-:-:S00]  /*0030*/  NOP ;  /* 0x0000000000007918 */ /* 0x000fc00000000000 */
        /* <DEDUP_REMOVED lines=12> */
.L_x_5:


//--------------------- .text._Z13scanBlkKernelPiiS_S_ --------------------------
	.section	.text._Z13scanBlkKernelPiiS_S_,"ax",@progbits
	.align	128
        .global         _Z13scanBlkKernelPiiS_S_
        .type           _Z13scanBlkKernelPiiS_S_,@function
        .size           _Z13scanBlkKernelPiiS_S_,(.L_x_6 - _Z13scanBlkKernelPiiS_S_)
        .other          _Z13scanBlkKernelPiiS_S_,@"STO_CUDA_ENTRY STV_DEFAULT"
_Z13scanBlkKernelPiiS_S_:
.text._Z13scanBlkKernelPiiS_S_:
[----:B------:R-:W-:Y:S01]  /*0000*/  LDC R1, c[0x0][0x37c] ;  /* 0x0000df00ff017b82 */ /* 0x000fe20000000800 */
[----:B------:R-:W0:Y:S01]  /*0010*/  S2R R9, SR_CTAID.X ;  /* 0x0000000000097919 */ /* 0x000e220000002500 */
[----:B------:R-:W0:Y:S01]  /*0020*/  LDCU UR6, c[0x0][0x360] ;  /* 0x00006c00ff0677ac */ /* 0x000e220008000800 */
[----:B------:R-:W0:Y:S01]  /*0030*/  S2R R4, SR_TID.X ;  /* 0x0000000000047919 */ /* 0x000e220000002100 */
[----:B------:R-:W1:Y:S01]  /*0040*/  LDCU UR4, c[0x0][0x388] ;  /* 0x00007100ff0477ac */ /* 0x000e620008000800 */
[----:B------:R-:W2:Y:S01]  /*0050*/  LDCU.64 UR8, c[0x0][0x358] ;  /* 0x00006b00ff0877ac */ /* 0x000ea20008000a00 */
[----:B0-----:R-:W-:-:S05]  /*0060*/  IMAD R5, R9, UR6, R4 ;  /* 0x0000000609057c24 */ /* 0x001fca000f8e0204 */
[----:B-1----:R-:W-:-:S04]  /*0070*/  ISETP.GE.AND P0, PT, R5, UR4, PT ;  /* 0x0000000405007c0c */ /* 0x002fc8000bf06270 */
[----:B------:R-:W-:-:S13]  /*0080*/  ISETP.LT.OR P0, PT, R5, 0x1, P0 ;  /* 0x000000010500780c */ /* 0x000fda0000701670 */
[----:B------:R-:W0:Y:S01]  /*0090*/  @!P0 LDC.64 R2, c[0x0][0x380] ;  /* 0x0000e000ff028b82 */ /* 0x000e220000000a00 */
[----:B------:R-:W-:-:S04]  /*00a0*/  @!P0 VIADD R7, R5, 0xffffffff ;  /* 0xffffffff05078836 */ /* 0x000fc80000000000 */
[----:B0-----:R-:W-:-:S06]  /*00b0*/  @!P0 IMAD.WIDE.U32 R2, R7, 0x4, R2 ;  /* 0x0000000407028825 */ /* 0x001fcc00078e0002 */
[----:B--2---:R-:W2:Y:S01]  /*00c0*/  @!P0 LDG.E R3, desc[UR8][R2.64] ;  /* 0x0000000802038981 */ /* 0x004ea2000c1e1900 */
[----:B------:R-:W0:Y:S01]  /*00d0*/  S2UR UR5, SR_CgaCtaId ;  /* 0x00000000000579c3 */ /* 0x000e220000008800 */
[----:B------:R-:W-:Y:S01]  /*00e0*/  UMOV UR4, 0x400 ;  /* 0x0000040000047882 */ /* 0x000fe20000000000 */
[----:B------:R-:W-:Y:S02]  /*00f0*/  UISETP.GE.U32.AND UP0, UPT, UR6, 0x2, UPT ;  /* 0x000000020600788c */ /* 0x000fe4000bf06070 */
[----:B0-----:R-:W-:-:S06]  /*0100*/  ULEA UR4, UR5, UR4, 0x18 ;  /* 0x0000000405047291 */ /* 0x001fcc000f8ec0ff */
[----:B------:R-:W-:-:S05]  /*0110*/  LEA R0, R4, UR4, 0x2 ;  /* 0x0000000404007c11 */ /* 0x000fca000f8e10ff */
[----:B--2---:R0:W-:Y:S04]  /*0120*/  @!P0 STS [R0], R3 ;  /* 0x0000000300008388 */ /* 0x0041e80000000800 */
[----:B------:R0:W-:Y:S01]  /*0130*/  @P0 STS [R0], RZ ;  /* 0x000000ff00000388 */ /* 0x0001e20000000800 */
[----:B------:R-:W-:Y:S06]  /*0140*/  BAR.SYNC.DEFER_BLOCKING 0x0 ;  /* 0x0000000000007b1d */ /* 0x000fec0000010000 */
[----:B------:R-:W-:Y:S05]  /*0150*/  BRA.U !UP0, `(.L_x_1) ;  /* 0x0000000108387547 */ /* 0x000fea000b800000 */
[----:B------:R-:W-:-:S05]  /*0160*/  UMOV UR5, 0x1 ;  /* 0x0000000100057882 */ /* 0x000fca0000000000 */
.L_x_2:
[----:B------:R-:W-:Y:S01]  /*0170*/  ISETP.GE.U32.AND P0, PT, R4, UR5, PT ;  /* 0x0000000504007c0c */ /* 0x000fe2000bf06070 */
[----:B------:R-:W-:-:S12]  /*0180*/  IMAD.MOV.U32 R2, RZ, RZ, RZ ;  /* 0x000000ffff027224 */ /* 0x000fd800078e00ff */
[----:B0-----:R-:W-:Y:S01]  /*0190*/  @P0 VIADD R3, R4, -UR5 ;  /* 0x8000000504030c36 */ /* 0x001fe20008000000 */
[----:B------:R-:W-:-:S04]  /*01a0*/  USHF.L.U32 UR5, UR5, 0x1, URZ ;  /* 0x0000000105057899 */ /* 0x000fc800080006ff */
[----:B------:R-:W-:Y:S01]  /*01b0*/  @P0 LEA R3, R3, UR4, 0x2 ;  /* 0x0000000403030c11 */ /* 0x000fe2000f8e10ff */
[----:B------:R-:W-:-:S04]  /*01c0*/  UISETP.GE.U32.AND UP0, UPT, UR5, UR6, UPT ;  /* 0x000000060500728c */ /* 0x000fc8000bf06070 */
[----:B------:R-:W-:Y:S01]  /*01d0*/  @P0 LDS R2, [R3] ;  /* 0x0000000003020984 */ /* 0x000fe20000000800 */
[----:B------:R-:W-:Y:S06]  /*01e0*/  BAR.SYNC.DEFER_BLOCKING 0x0 ;  /* 0x0000000000007b1d */ /* 0x000fec0000010000 */
[----:B-1----:R-:W0:Y:S02]  /*01f0*/  LDS R7, [R0] ;  /* 0x0000000000077984 */ /* 0x002e240000000800 */
[----:B0-----:R-:W-:-:S05]  /*0200*/  IMAD.IADD R7, R7, 0x1, R2 ;  /* 0x0000000107077824 */ /* 0x001fca00078e0202 */
[----:B------:R1:W-:Y:S01]  /*0210*/  STS [R0], R7 ;  /* 0x0000000700007388 */ /* 0x0003e20000000800 */
[----:B------:R-:W-:Y:S06]  /*0220*/  BAR.SYNC.DEFER_BLOCKING 0x0 ;  /* 0x0000000000007b1d */ /* 0x000fec0000010000 */
[----:B------:R-:W-:Y:S05]  /*0230*/  BRA.U !UP0, `(.L_x_2) ;  /* 0xfffffffd08cc7547 */ /* 0x000fea000b83ffff */
.L_x_1:
[----:B------:R-:W2:Y:S01]  /*0240*/  LDCU UR5, c[0x0][0x388] ;  /* 0x00007100ff0577ac */ /* 0x000ea20008000800 */
[----:B------:R-:W3:Y:S01]  /*0250*/  LDCU.64 UR10, c[0x0][0x398] ;  /* 0x00007300ff0a77ac */ /* 0x000ee20008000a00 */
[----:B--2---:R-:W-:Y:S02]  /*0260*/  ISETP.GE.AND P1, PT, R5, UR5, PT ;  /* 0x0000000505007c0c */ /* 0x004fe4000bf26270 */
[----:B---3--:R-:W-:-:S04]  /*0270*/  ISETP.NE.U32.AND P0, PT, RZ, UR10, PT ;  /* 0x0000000aff007c0c */ /* 0x008fc8000bf05070 */
[----:B------:R-:W-:-:S07]  /*0280*/  ISETP.NE.AND.EX P0, PT, RZ, UR11, PT, P0 ;  /* 0x0000000bff007c0c */ /* 0x000fce000bf05300 */
[----:B-1----:R-:W1:Y:S01]  /*0290*/  @!P1 LDS R7, [R0] ;  /* 0x0000000000079984 */ /* 0x002e620000000800 */
[----:B0-----:R-:W0:Y:S02]  /*02a0*/  @!P1 LDC.64 R2, c[0x0][0x390] ;  /* 0x0000e400ff029b82 */ /* 0x001e240000000a00 */
[----:B0-----:R-:W-:-:S05]  /*02b0*/  @!P1 IMAD.WIDE R2, R5, 0x4, R2 ;  /* 0x0000000405029825 */ /* 0x001fca00078e0202 */
[----:B-1----:R0:W-:Y:S01]  /*02c0*/  @!P1 STG.E desc[UR8][R2.64], R7 ;  /* 0x0000000702009986 */ /* 0x0021e2000c101908 */
[----:B------:R-:W-:Y:S05]  /*02d0*/  @!P0 EXIT ;  /* 0x000000000000894d */ /* 0x000fea0003800000 */
[----:B------:R-:W-:Y:S01]  /*02e0*/  ULEA UR4, UR6, UR4, 0x2 ;  /* 0x0000000406047291 */ /* 0x000fe2000f8e10ff */
[----:B0-----:R-:W0:Y:S08]  /*02f0*/  LDC.64 R2, c[0x0][0x398] ;  /* 0x0000e600ff027b82 */ /* 0x001e300000000a00 */
[----:B------:R-:W1:Y:S01]  /*0300*/  LDS R5, [UR4+-0x4] ;  /* 0xfffffc04ff057984 */ /* 0x000e620008000800 */
[----:B0-----:R-:W-:-:S05]  /*0310*/  IMAD.WIDE.U32 R2, R9, 0x4, R2 ;  /* 0x0000000409027825 */ /* 0x001fca00078e0002 */
[----:B-1----:R-:W-:Y:S01]  /*0320*/  STG.E desc[UR8][R2.64], R5 ;  /* 0x0000000502007986 */ /* 0x002fe2000c101908 */
[----:B------:R-:W-:Y:S05]  /*0330*/  EXIT ;  /* 0x000000000000794d */ /* 0x000fea0003800000 */
.L_x_3:
        /* <DEDUP_REMOVED lines=12> */
.L_x_6:


//--------------------- .text._Z17computeHistKernelPjiPiii --------------------------
	.section	.text._Z17computeHistKernelPjiPiii,"ax",@progbits
	.align	128
        .global         _Z17computeHistKernelPjiPiii
        .type           _Z17computeHistKernelPjiPiii,@function
        .size           _Z17computeHistKernelPjiPiii,(.L_x_7 - _Z17computeHistKernelPjiPiii)
        .other          _Z17computeHistKernelPjiPiii,@"STO_CUDA_ENTRY STV_DEFAULT"
_Z17computeHistKernelPjiPiii:
.text._Z17computeHistKernelPjiPiii:
[----:B------:R-:W-:Y:S01]  /*0000*/  LDC R1, c[0x0][0x37c] ;  /* 0x0000df00ff017b82 */ /* 0x000fe20000000800 */
[----:B------:R-:W0:Y:S07]  /*0010*/  S2R R0, SR_TID.X ;  /* 0x0000000000007919 */ /* 0x000e2e0000002100 */
[----:B------:R-:W0:Y:S01]  /*0020*/  S2UR UR4, SR_CTAID.X ;  /* 0x00000000000479c3 */ /* 0x000e220000002500 */
[----:B------:R-:W1:Y:S07]  /*0030*/  LDCU UR5, c[0x0][0x388] ;  /* 0x00007100ff0577ac */ /* 0x000e6e0008000800 */
[----:B------:R-:W0:Y:S02]  /*0040*/  LDC R5, c[0x0][0x360] ;  /* 0x0000d800ff057b82 */ /* 0x000e240000000800 */
[----:B0-----:R-:W-:-:S05]  /*0050*/  IMAD R5, R5, UR4, R0 ;  /* 0x0000000405057c24 */ /* 0x001fca000f8e0200 */
[----:B-1----:R-:W-:-:S13]  /*0060*/  ISETP.GE.AND P0, PT, R5, UR5, PT ;  /* 0x0000000505007c0c */ /* 0x002fda000bf06270 */
[----:B------:R-:W-:Y:S05]  /*0070*/  @P0 EXIT ;  /* 0x000000000000094d */ /* 0x000fea0003800000 */
[----:B------:R-:W0:Y:S01]  /*0080*/  LDC.64 R2, c[0x0][0x380] ;  /* 0x0000e000ff027b82 */ /* 0x000e220000000a00 */
[----:B------:R-:W1:Y:S01]  /*0090*/  LDCU.64 UR6, c[0x0][0x358] ;  /* 0x00006b00ff0677ac */ /* 0x000e620008000a00 */
[----:B------:R-:W2:Y:S01]  /*00a0*/  LDCU.64 UR4, c[0x0][0x398] ;  /* 0x00007300ff0477ac */ /* 0x000ea20008000a00 */
[----:B0-----:R-:W-:-:S05]  /*00b0*/  IMAD.WIDE R2, R5, 0x4, R2 ;  /* 0x0000000405027825 */ /* 0x001fca00078e0202 */
[----:B------:R-:W0:Y:S01]  /*00c0*/  LDC.64 R4, c[0x0][0x390] ;  /* 0x0000e400ff047b82 */ /* 0x000e220000000a00 */
[----:B-1----:R-:W3:Y:S01]  /*00d0*/  LDG.E R2, desc[UR6][R2.64] ;  /* 0x0000000602027981 */ /* 0x002ee2000c1e1900 */
[----:B--2---:R-:W-:Y:S01]  /*00e0*/  UIADD3 UR4, UPT, UPT, UR4, -0x1, URZ ;  /* 0xffffffff04047890 */ /* 0x004fe2000fffe0ff */
[----:B------:R-:W-:Y:S01]  /*00f0*/  HFMA2 R9, -RZ, RZ, 0, 5.9604644775390625e-08 ;  /* 0x00000001ff097431 */ /* 0x000fe200000001ff */
[----:B---3--:R-:W-:-:S04]  /*0100*/  SHF.R.U32.HI R0, RZ, UR5, R2 ;  /* 0x00000005ff007c19 */ /* 0x008fc80008011602 */
[----:B------:R-:W-:-:S05]  /*0110*/  LOP3.LUT R7, R0, UR4, RZ, 0xc0, !PT ;  /* 0x0000000400077c12 */ /* 0x000fca000f8ec0ff */
[----:B0-----:R-:W-:-:S05]  /*0120*/  IMAD.WIDE R4, R7, 0x4, R4 ;  /* 0x0000000407047825 */ /* 0x001fca00078e0204 */
[----:B------:R-:W-:Y:S01]  /*0130*/  REDG.E.ADD.STRONG.GPU desc[UR6][R4.64], R9 ;  /* 0x000000090400798e */ /* 0x000fe2000c12e106 */
[----:B------:R-:W-:Y:S05]  /*0140*/  EXIT ;  /* 0x000000000000794d */ /* 0x000fea0003800000 */
.L_x_4:
        /* <DEDUP_REMOVED lines=11> */
.L_x_7:


//--------------------- .nv.shared._ZN3cub18CUB_300001_SM_10006detail11EmptyKernelIvEEvv --------------------------
	.section	.nv.shared._ZN3cub18CUB_300001_SM_10006detail11EmptyKernelIvEEvv,"aw",@nobits
	.sectionflags	@""
	.align	16
	.zero		1024


//--------------------- .nv.shared.reserved.0     --------------------------
	.section	.nv.shared.reserved.0,"aw",@nobits
	.weak		__nv_reservedSMEM_offset_0_alias
	.size		__nv_reservedSMEM_offset_0_alias, 0, 64
	.other		__nv_reservedSMEM_offset_0_alias,@"STO_CUDA_RESERVED_SHARED STV_DEFAULT"
__nv_reservedSMEM_offset_0_alias:
	.zero		0
	.zero		64


//--------------------- .nv.global                --------------------------
	.section	.nv.global,"aw",@nobits
.nv.global:
	.type		_ZN34_INTERNAL_aa3d5d30_4_k_cu_a12557466thrust24THRUST_300001_SM_1000_NS12placeholders2_8E,@object
	.size		_ZN34_INTERNAL_aa3d5d30_4_k_cu_a12557466thrust24THRUST_300001_SM_1000_NS12placeholders2_8E,(_ZN34_INTERNAL_aa3d5d30_4_k_cu_a12557464cuda3std3__436_GLOBAL__N__aa3d5d30_4_k_cu_a12557466ignoreE - _ZN34_INTERNAL_aa3d5d30_4_k_cu_a12557466thrust24THRUST_300001_SM_1000_NS12placeholders2_8E)
_ZN34_INTERNAL_aa3d5d30_4_k_cu_a12557466thrust24THRUST_300001_SM_1000_NS12placeholders2_8E:
	.zero		1
	.type		_ZN34_INTERNAL_aa3d5d30_4_k_cu_a12557464cuda3std3__436_GLOBAL__N__aa3d5d30_4_k_cu_a12557466ignoreE,@object
	.size		_ZN34_INTERNAL_aa3d5d30_4_k_cu_a12557464cuda3std3__436_GLOBAL__N__aa3d5d30_4_k_cu_a12557466ignoreE,(_ZN34_INTERNAL_aa3d5d30_4_k_cu_a12557464cuda3std6ranges3__45__cpo4dataE - _ZN34_INTERNAL_aa3d5d30_4_k_cu_a12557464cuda3std3__436_GLOBAL__N__aa3d5d30_4_k_cu_a12557466ignoreE)
_ZN34_INTERNAL_aa3d5d30_4_k_cu_a12557464cuda3std3__436_GLOBAL__N__aa3d5d30_4_k_cu_a12557466ignoreE:
	.zero		1
	.type		_ZN34_INTERNAL_aa3d5d30_4_k_cu_a12557464cuda3std6ranges3__45__cpo4dataE,@object
	.size		_ZN34_INTERNAL_aa3d5d30_4_k_cu_a12557464cuda3std6ranges3__45__cpo4dataE,(_ZN34_INTERNAL_aa3d5d30_4_k_cu_a12557466thrust24THRUST_300001_SM_1000_NS6system3cpp3parE - _ZN34_INTERNAL_aa3d5d30_4_k_cu_a12557464cuda3std6ranges3__45__cpo4dataE)
_ZN34_INTERNAL_aa3d5d30_4_k_cu_a12557464cuda3std6ranges3__45__cpo4dataE:
	.zero		1
	.type		_ZN34_INTERNAL_aa3d5d30_4_k_cu_a12557466thrust24THRUST_300001_SM_1000_NS6system3cpp3parE,@object
	.size		_ZN34_INTERNAL_aa3d5d30_4_k_cu_a12557466thrust24THRUST_300001_SM_1000_NS6system3cpp3parE,(_ZN34_INTERNAL_aa3d5d30_4_k_cu_a12557464cuda3std3__45__cpo5beginE - _ZN34_INTERNAL_aa3d5d30_4_k_cu_a12557466thrust24THRUST_300001_SM_1000_NS6system3cpp3parE)
_ZN34_INTERNAL_aa3d5d30_4_k_cu_a12557466thrust24THRUST_300001_SM_1000_NS6system3cpp3parE:
	.zero		1
	.type		_ZN34_INTERNAL_aa3d5d30_4_k_cu_a12557464cuda3std3__45__cpo5beginE,@object
	.size		_ZN34_INTERNAL_aa3d5d30_4_k_cu_a12557464cuda3std3__45__cpo5beginE,(_ZN34_INTERNAL_aa3d5d30_4_k_cu_a12557464cuda3std6ranges3__45__cpo5beginE - _ZN34_INTERNAL_aa3d5d30_4_k_cu_a12557464cuda3std3__45__cpo5beginE)
_ZN34_INTERNAL_aa3d5d30_4_k_cu_a12557464cuda3std3__45__cpo5beginE:
	.zero		1
	.type		_ZN34_INTERNAL_aa3d5d30_4_k_cu_a12557464cuda3std6ranges3__45__cpo5beginE,@object
	.size		_ZN34_INTERNAL_aa3d5d30_4_k_cu_a12557464cuda3std6ranges3__45__cpo5beginE,(_ZN34_INTERNAL_aa3d5d30_4_k_cu_a12557466thrust24THRUST_300001_SM_1000_NS6deviceE - _ZN34_INTERNAL_aa3d5d30_4_k_cu_a12557464cuda3std6ranges3__45__cpo5beginE)
_ZN34_INTERNAL_aa3d5d30_4_k_cu_a12557464cuda3std6ranges3__45__cpo5beginE:
	.zero		1
	.type		_ZN34_INTERNAL_aa3d5d30_4_k_cu_a12557466thrust24THRUST_300001_SM_1000_NS6deviceE,@object
	.size		_ZN34_INTERNAL_aa3d5d30_4_k_cu_a12557466thrust24THRUST_300001_SM_1000_NS6deviceE,(_ZN34_INTERNAL_aa3d5d30_4_k_cu_a12557464cuda3std3__47nulloptE - _ZN34_INTERNAL_aa3d5d30_4_k_cu_a12557466thrust24THRUST_300001_SM_1000_NS6deviceE)
_ZN34_INTERNAL_aa3d5d30_4_k_cu_a12557466thrust24THRUST_300001_SM_1000_NS6deviceE:
	.zero		1
	.type		_ZN34_INTERNAL_aa3d5d30_4_k_cu_a12557464cuda3std3__47nulloptE,@object
	.size		_ZN34_INTERNAL_aa3d5d30_4_k_cu_a12557464cuda3std3__47nulloptE,(_ZN34_INTERNAL_aa3d5d30_4_k_cu_a12557464cuda3std6ranges3__45__cpo8distanceE - _ZN34_INTERNAL_aa3d5d30_4_k_cu_a12557464cuda3std3__47nulloptE)
_ZN34_INTERNAL_aa3d5d30_4_k_cu_a12557464cuda3std3__47nulloptE:
	.zero		1
	.type		_ZN34_INTERNAL_aa3d5d30_4_k_cu_a12557464cuda3std6ranges3__45__cpo8distanceE,@object
	.size		_ZN34_INTERNAL_aa3d5d30_4_k_cu_a12557464cuda3std6ranges3__45__cpo8distanceE,(_ZN34_INTERNAL_aa3d5d30_4_k_cu_a12557466thrust24THRUST_300001_SM_1000_NS12placeholders2_4E - _ZN34_INTERNAL_aa3d5d30_4_k_cu_a12557464cuda3std6ranges3__45__cpo8distanceE)
_ZN34_INTERNAL_aa3d5d30_4_k_cu_a12557464cuda3std6ranges3__45__cpo8distanceE:
	.zero		1
	.type		_ZN34_INTERNAL_aa3d5d30_4_k_cu_a12557466thrust24THRUST_300001_SM_1000_NS12placeholders2_4E,@object
	.size		_ZN34_INTERNAL_aa3d5d30_4_k_cu_a12557466thrust24THRUST_300001_SM_1000_NS12placeholders2_4E,(_ZN34_INTERNAL_aa3d5d30_4_k_cu_a12557464cuda3std3__45__cpo6rbeginE - _ZN34_INTERNAL_aa3d5d30_4_k_cu_a12557466thrust24THRUST_300001_SM_1000_NS12placeholders2_4E)
_ZN34_INTERNAL_aa3d5d30_4_k_cu_a12557466thrust24THRUST_300001_SM_1000_NS12placeholders2_4E:
	.zero		1
	.type		_ZN34_INTERNAL_aa3d5d30_4_k_cu_a12557464cuda3std3__45__cpo6rbeginE,@object
	.size		_ZN34_INTERNAL_aa3d5d30_4_k_cu_a12557464cuda3std3__45__cpo6rbeginE,(_ZN34_INTERNAL_aa3d5d30_4_k_cu_a12557464cuda3std6ranges3__45__cpo7advanceE - _ZN34_INTERNAL_aa3d5d30_4_k_cu_a12557464cuda3std3__45__cpo6rbeginE)
_ZN34_INTERNAL_aa3d5d30_4_k_cu_a12557464cuda3std3__45__cpo6rbeginE:
	.zero		1
	.type		_ZN34_INTERNAL_aa3d5d30_4_k_cu_a12557464cuda3std6ranges3__45__cpo7advanceE,@object
	.size		_ZN34_INTERNAL_aa3d5d30_4_k_cu_a12557464cuda3std6ranges3__45__cpo7advanceE,(_ZN34_INTERNAL_aa3d5d30_4_k_cu_a12557466thrust24THRUST_300001_SM_1000_NS12placeholders3_10E - _ZN34_INTERNAL_aa3d5d30_4_k_cu_a12557464cuda3std6ranges3__45__cpo7advanceE)
_ZN34_INTERNAL_aa3d5d30_4_k_cu_a12557464cuda3std6ranges3__45__cpo7advanceE:
	.zero		1
	.type		_ZN34_INTERNAL_aa3d5d30_4_k_cu_a12557466thrust24THRUST_300001_SM_1000_NS12placeholders3_10E,@object
	.size		_ZN34_INTERNAL_aa3d5d30_4_k_cu_a12557466thrust24THRUST_300001_SM_1000_NS12placeholders3_10E,(_ZN34_INTERNAL_aa3d5d30_4_k_cu_a12557464cuda3std3__48in_placeE - _ZN34_INTERNAL_aa3d5d30_4_k_cu_a12557466thrust24THRUST_300001_SM_1000_NS12placeholders3_10E)
_ZN34_INTERNAL_aa3d5d30_4_k_cu_a12557466thrust24THRUST_300001_SM_1000_NS12placeholders3_10E:
	.zero		1
	.type		_ZN34_INTERNAL_aa3d5d30_4_k_cu_a12557464cuda3std3__48in_placeE,@object
	.size		_ZN34_INTERNAL_aa3d5d30_4_k_cu_a12557464cuda3std3__48in_placeE,(_ZN34_INTERNAL_aa3d5d30_4_k_cu_a12557464cuda3std6ranges3__45__cpo4sizeE - _ZN34_INTERNAL_aa3d5d30_4_k_cu_a12557464cuda3std3__48in_placeE)
_ZN34_INTERNAL_aa3d5d30_4_k_cu_a12557464cuda3std3__48in_placeE:
	.zero		1
	.type		_ZN34_INTERNAL_aa3d5d30_4_k_cu_a12557464cuda3std6ranges3__45__cpo4sizeE,@object
	.size		_ZN34_INTERNAL_aa3d5d30_4_k_cu_a12557464cuda3std6ranges3__45__cpo4sizeE,(_ZN34_INTERNAL_aa3d5d30_4_k_cu_a12557466thrust24THRUST_300001_SM_1000_NS12placeholders2_2E - _ZN34_INTERNAL_aa3d5d30_4_k_cu_a12557464cuda3std6ranges3__45__cpo4sizeE)
_ZN34_INTERNAL_aa3d5d30_4_k_cu_a12557464cuda3std6ranges3__45__cpo4sizeE:
	.zero		1
	.type		_ZN34_INTERNAL_aa3d5d30_4_k_cu_a12557466thrust24THRUST_300001_SM_1000_NS12placeholders2_2E,@object
	.size		_ZN34_INTERNAL_aa3d5d30_4_k_cu_a12557466thrust24THRUST_300001_SM_1000_NS12placeholders2_2E,(_ZN34_INTERNAL_aa3d5d30_4_k_cu_a12557464cuda3std3__45__cpo6cbeginE - _ZN34_INTERNAL_aa3d5d30_4_k_cu_a12557466thrust24THRUST_300001_SM_1000_NS12placeholders2_2E)
_ZN34_INTERNAL_aa3d5d30_4_k_cu_a12557466thrust24THRUST_300001_SM_1000_NS12placeholders2_2E:
	.zero		1
	.type		_ZN34_INTERNAL_aa3d5d30_4_k_cu_a12557464cuda3std3__45__cpo6cbeginE,@object
	.size		_ZN34_INTERNAL_aa3d5d30_4_k_cu_a12557464cuda3std3__45__cpo6cbeginE,(_ZN34_INTERNAL_aa3d5d30_4_k_cu_a12557464cuda3std6ranges3__45__cpo6cbeginE - _ZN34_INTERNAL_aa3d5d30_4_k_cu_a12557464cuda3std3__45__cpo6cbeginE)
_ZN34_INTERNAL_aa3d5d30_4_k_cu_a12557464cuda3std3__45__cpo6cbeginE:
	.zero		1
	.type		_ZN34_INTERNAL_aa3d5d30_4_k_cu_a12557464cuda3std6ranges3__45__cpo6cbeginE,@object
	.size		_ZN34_INTERNAL_aa3d5d30_4_k_cu_a12557464cuda3std6ranges3__45__cpo6cbeginE,(_ZN34_INTERNAL_aa3d5d30_4_k_cu_a12557466thrust24THRUST_300001_SM_1000_NS12placeholders2_6E - _ZN34_INTERNAL_aa3d5d30_4_k_cu_a12557464cuda3std6ranges3__45__cpo6cbeginE)
_ZN34_INTERNAL_aa3d5d30_4_k_cu_a12557464cuda3std6ranges3__45__cpo6cbeginE:
	.zero		1
	.type		_ZN34_INTERNAL_aa3d5d30_4_k_cu_a12557466thrust24THRUST_300001_SM_1000_NS12placeholders2_6E,@object
	.size		_ZN34_INTERNAL_aa3d5d30_4_k_cu_a12557466thrust24THRUST_300001_SM_1000_NS12placeholders2_6E,(_ZN34_INTERNAL_aa3d5d30_4_k_cu_a12557464cuda3std3__45__cpo7crbeginE - _ZN34_INTERNAL_aa3d5d30_4_k_cu_a12557466thrust24THRUST_300001_SM_1000_NS12placeholders2_6E)
_ZN34_INTERNAL_aa3d5d30_4_k_cu_a12557466thrust24THRUST_300001_SM_1000_NS12placeholders2_6E:
	.zero		1
	.type		_ZN34_INTERNAL_aa3d5d30_4_k_cu_a12557464cuda3std3__45__cpo7crbeginE,@object
	.size		_ZN34_INTERNAL_aa3d5d30_4_k_cu_a12557464cuda3std3__45__cpo7crbeginE,(_ZN34_INTERNAL_aa3d5d30_4_k_cu_a12557464cuda3std6ranges3__45__cpo4nextE - _ZN34_INTERNAL_aa3d5d30_4_k_cu_a12557464cuda3std3__45__cpo7crbeginE)
_ZN34_INTERNAL_aa3d5d30_4_k_cu_a12557464cuda3std3__45__cpo7crbeginE:
	.zero		1
	.type		_ZN34_INTERNAL_aa3d5d30_4_k_cu_a12557464cuda3std6ranges3__45__cpo4nextE,@object
	.size		_ZN34_INTERNAL_aa3d5d30_4_k_cu_a12557464cuda3std6ranges3__45__cpo4nextE,(_ZN34_INTERNAL_aa3d5d30_4_k_cu_a12557464cuda3std6ranges3__45__cpo4swapE - _ZN34_INTERNAL_aa3d5d30_4_k_cu_a12557464cuda3std6ranges3__45__cpo4nextE)
_ZN34_INTERNAL_aa3d5d30_4_k_cu_a12557464cuda3std6ranges3__45__cpo4nextE:
	.zero		1
	.type		_ZN34_INTERNAL_aa3d5d30_4_k_cu_a12557464cuda3std6ranges3__45__cpo4swapE,@object
	.size		_ZN34_INTERNAL_aa3d5d30_4_k_cu_a12557464cuda3std6ranges3__45__cpo4swapE,(_ZN34_INTERNAL_aa3d5d30_4_k_cu_a12557466thrust24THRUST_300001_SM_1000_NS8cuda_cub10par_nosyncE - _ZN34_INTERNAL_aa3d5d30_4_k_cu_a12557464cuda3std6ranges3__45__cpo4swapE)
_ZN34_INTERNAL_aa3d5d30_4_k_cu_a12557464cuda3std6ranges3__45__cpo4swapE:
	.zero		1
	.type		_ZN34_INTERNAL_aa3d5d30_4_k_cu_a12557466thrust24THRUST_300001_SM_1000_NS8cuda_cub10par_nosyncE,@object
	.size		_ZN34_INTERNAL_aa3d5d30_4_k_cu_a12557466thrust24THRUST_300001_SM_1000_NS8cuda_cub10par_nosyncE,(_ZN34_INTERNAL_aa3d5d30_4_k_cu_a12557466thrust24THRUST_300001_SM_1000_NS3seqE - _ZN34_INTERNAL_aa3d5d30_4_k_cu_a12557466thrust24THRUST_300001_SM_1000_NS8cuda_cub10par_nosyncE)
_ZN34_INTERNAL_aa3d5d30_4_k_cu_a12557466thrust24THRUST_300001_SM_1000_NS8cuda_cub10par_nosyncE:
	.zero		1
	.type		_ZN34_INTERNAL_aa3d5d30_4_k_cu_a12557466thrust24THRUST_300001_SM_1000_NS3seqE,@object
	.size		_ZN34_INTERNAL_aa3d5d30_4_k_cu_a12557466thrust24THRUST_300001_SM_1000_NS3seqE,(_ZN34_INTERNAL_aa3d5d30_4_k_cu_a12557464cuda3std3__420unreachable_sentinelE - _ZN34_INTERNAL_aa3d5d30_4_k_cu_a12557466thrust24THRUST_300001_SM_1000_NS3seqE)
_ZN34_INTERNAL_aa3d5d30_4_k_cu_a12557466thrust24THRUST_300001_SM_1000_NS3seqE:
	.zero		1
	.type		_ZN34_INTERNAL_aa3d5d30_4_k_cu_a12557464cuda3std3__420unreachable_sentinelE,@object
	.size		_ZN34_INTERNAL_aa3d5d30_4_k_cu_a12557464cuda3std3__420unreachable_sentinelE,(_ZN34_INTERNAL_aa3d5d30_4_k_cu_a12557464cuda3std6ranges3__45__cpo5ssizeE - _ZN34_INTERNAL_aa3d5d30_4_k_cu_a12557464cuda3std3__420unreachable_sentinelE)
_ZN34_INTERNAL_aa3d5d30_4_k_cu_a12557464cuda3std3__420unreachable_sentinelE:
	.zero		1
	.type		_ZN34_INTERNAL_aa3d5d30_4_k_cu_a12557464cuda3std6ranges3__45__cpo5ssizeE,@object
	.size		_ZN34_INTERNAL_aa3d5d30_4_k_cu_a12557464cuda3std6ranges3__45__cpo5ssizeE,(_ZN34_INTERNAL_aa3d5d30_4_k_cu_a12557466thrust24THRUST_300001_SM_1000_NS12placeholders2_3E - _ZN34_INTERNAL_aa3d5d30_4_k_cu_a12557464cuda3std6ranges3__45__cpo5ssizeE)
_ZN34_INTERNAL_aa3d5d30_4_k_cu_a12557464cuda3std6ranges3__45__cpo5ssizeE:
	.zero		1
	.type		_ZN34_INTERNAL_aa3d5d30_4_k_cu_a12557466thrust24THRUST_300001_SM_1000_NS12placeholders2_3E,@object
	.size		_ZN34_INTERNAL_aa3d5d30_4_k_cu_a12557466thrust24THRUST_300001_SM_1000_NS12placeholders2_3E,(_ZN34_INTERNAL_aa3d5d30_4_k_cu_a12557464cuda3std3__45__cpo4cendE - _ZN34_INTERNAL_aa3d5d30_4_k_cu_a12557466thrust24THRUST_300001_SM_1000_NS12placeholders2_3E)
_ZN34_INTERNAL_aa3d5d30_4_k_cu_a12557466thrust24THRUST_300001_SM_1000_NS12placeholders2_3E:
	.zero		1
	.type		_ZN34_INTERNAL_aa3d5d30_4_k_cu_a12557464cuda3std3__45__cpo4cendE,@object
	.size		_ZN34_INTERNAL_aa3d5d30_4_k_cu_a12557464cuda3std3__45__cpo4cendE,(_ZN34_INTERNAL_aa3d5d30_4_k_cu_a12557464cuda3std6ranges3__45__cpo4cendE - _ZN34_INTERNAL_aa3d5d30_4_k_cu_a12557464cuda3std3__45__cpo4cendE)
_ZN34_INTERNAL_aa3d5d30_4_k_cu_a12557464cuda3std3__45__cpo4cendE:
	.zero		1
	.type		_ZN34_INTERNAL_aa3d5d30_4_k_cu_a12557464cuda3std6ranges3__45__cpo4cendE,@object
	.size		_ZN34_INTERNAL_aa3d5d30_4_k_cu_a12557464cuda3std6ranges3__45__cpo4cendE,(_ZN34_INTERNAL_aa3d5d30_4_k_cu_a12557466thrust24THRUST_300001_SM_1000_NS12placeholders2_7E - _ZN34_INTERNAL_aa3d5d30_4_k_cu_a12557464cuda3std6ranges3__45__cpo4cendE)
_ZN34_INTERNAL_aa3d5d30_4_k_cu_a12557464cuda3std6ranges3__45__cpo4cendE:
	.zero		1
	.type		_ZN34_INTERNAL_aa3d5d30_4_k_cu_a12557466thrust24THRUST_300001_SM_1000_NS12placeholders2_7E,@object
	.size		_ZN34_INTERNAL_aa3d5d30_4_k_cu_a12557466thrust24THRUST_300001_SM_1000_NS12placeholders2_7E,(_ZN34_INTERNAL_aa3d5d30_4_k_cu_a12557464cuda3std3__45__cpo5crendE - _ZN34_INTERNAL_aa3d5d30_4_k_cu_a12557466thrust24THRUST_300001_SM_1000_NS12placeholders2_7E)
_ZN34_INTERNAL_aa3d5d30_4_k_cu_a12557466thrust24THRUST_300001_SM_1000_NS12placeholders2_7E:
	.zero		1
	.type		_ZN34_INTERNAL_aa3d5d30_4_k_cu_a12557464cuda3std3__45__cpo5crendE,@object
	.size		_ZN34_INTERNAL_aa3d5d30_4_k_cu_a12557464cuda3std3__45__cpo5crendE,(_ZN34_INTERNAL_aa3d5d30_4_k_cu_a12557464cuda3std6ranges3__45__cpo4prevE - _ZN34_INTERNAL_aa3d5d30_4_k_cu_a12557464cuda3std3__45__cpo5crendE)
_ZN34_INTERNAL_aa3d5d30_4_k_cu_a12557464cuda3std3__45__cpo5crendE:
	.zero		1
	.type		_ZN34_INTERNAL_aa3d5d30_4_k_cu_a12557464cuda3std6ranges3__45__cpo4prevE,@object
	.size		_ZN34_INTERNAL_aa3d5d30_4_k_cu_a12557464cuda3std6ranges3__45__cpo4prevE,(_ZN34_INTERNAL_aa3d5d30_4_k_cu_a12557464cuda3std6ranges3__45__cpo9iter_moveE - _ZN34_INTERNAL_aa3d5d30_4_k_cu_a12557464cuda3std6ranges3__45__cpo4prevE)
_ZN34_INTERNAL_aa3d5d30_4_k_cu_a12557464cuda3std6ranges3__45__cpo4prevE:
	.zero		1
	.type		_ZN34_INTERNAL_aa3d5d30_4_k_cu_a12557464cuda3std6ranges3__45__cpo9iter_moveE,@object
	.size		_ZN34_INTERNAL_aa3d5d30_4_k_cu_a12557464cuda3std6ranges3__45__cpo9iter_moveE,(_ZN34_INTERNAL_aa3d5d30_4_k_cu_a12557466thrust24THRUST_300001_SM_1000_NS6system6detail10sequential3seqE - _ZN34_INTERNAL_aa3d5d30_4_k_cu_a12557464cuda3std6ranges3__45__cpo9iter_moveE)
_ZN34_INTERNAL_aa3d5d30_4_k_cu_a12557464cuda3std6ranges3__45__cpo9iter_moveE:
	.zero		1
	.type		_ZN34_INTERNAL_aa3d5d30_4_k_cu_a12557466thrust24THRUST_300001_SM_1000_NS6system6detail10sequential3seqE,@object
	.size		_ZN34_INTERNAL_aa3d5d30_4_k_cu_a12557466thrust24THRUST_300001_SM_1000_NS6system6detail10sequential3seqE,(_ZN34_INTERNAL_aa3d5d30_4_k_cu_a12557466thrust24THRUST_300001_SM_1000_NS12placeholders2_9E - _ZN34_INTERNAL_aa3d5d30_4_k_cu_a12557466thrust24THRUST_300001_SM_1000_NS6system6detail10sequential3seqE)
_ZN34_INTERNAL_aa3d5d30_4_k_cu_a12557466thrust24THRUST_300001_SM_1000_NS6system6detail10sequential3seqE:
	.zero		1
	.type		_ZN34_INTERNAL_aa3d5d30_4_k_cu_a12557466thrust24THRUST_300001_SM_1000_NS12placeholders2_9E,@object
	.size		_ZN34_INTERNAL_aa3d5d30_4_k_cu_a12557466thrust24THRUST_300001_SM_1000_NS12placeholders2_9E,(_ZN34_INTERNAL_aa3d5d30_4_k_cu_a12557464cuda3std3__419piecewise_constructE - _ZN34_INTERNAL_aa3d5d30_4_k_cu_a12557466thrust24THRUST_300001_SM_1000_NS12placeholders2_9E)
_ZN34_INTERNAL_aa3d5d30_4_k_cu_a12557466thrust24THRUST_300001_SM_1000_NS12placeholders2_9E:
	.zero		1
	.type		_ZN34_INTERNAL_aa3d5d30_4_k_cu_a12557464cuda3std3__419piecewise_constructE,@object
	.size		_ZN34_INTERNAL_aa3d5d30_4_k_cu_a12557464cuda3std3__419piecewise_constructE,(_ZN34_INTERNAL_aa3d5d30_4_k_cu_a12557464cuda3std6ranges3__45__cpo5cdataE - _ZN34_INTERNAL_aa3d5d30_4_k_cu_a12557464cuda3std3__419piecewise_constructE)
_ZN34_INTERNAL_aa3d5d30_4_k_cu_a12557464cuda3std3__419piecewise_constructE:
	.zero		1
	.type		_ZN34_INTERNAL_aa3d5d30_4_k_cu_a12557464cuda3std6ranges3__45__cpo5cdataE,@object
	.size		_ZN34_INTERNAL_aa3d5d30_4_k_cu_a12557464cuda3std6ranges3__45__cpo5cdataE,(_ZN34_INTERNAL_aa3d5d30_4_k_cu_a12557466thrust24THRUST_300001_SM_1000_NS12placeholders2_1E - _ZN34_INTERNAL_aa3d5d30_4_k_cu_a12557464cuda3std6ranges3__45__cpo5cdataE)
_ZN34_INTERNAL_aa3d5d30_4_k_cu_a12557464cuda3std6ranges3__45__cpo5cdataE:
	.zero		1
	.type		_ZN34_INTERNAL_aa3d5d30_4_k_cu_a12557466thrust24THRUST_300001_SM_1000_NS12placeholders2_1E,@object
	.size		_ZN34_INTERNAL_aa3d5d30_4_k_cu_a12557466thrust24THRUST_300001_SM_1000_NS12placeholders2_1E,(_ZN34_INTERNAL_aa3d5d30_4_k_cu_a12557464cuda3std3__45__cpo3endE - _ZN34_INTERNAL_aa3d5d30_4_k_cu_a12557466thrust24THRUST_300001_SM_1000_NS12placeholders2_1E)
_ZN34_INTERNAL_aa3d5d30_4_k_cu_a12557466thrust24THRUST_300001_SM_1000_NS12placeholders2_1E:
	.zero		1
	.type		_ZN34_INTERNAL_aa3d5d30_4_k_cu_a12557464cuda3std3__45__cpo3endE,@object
	.size		_ZN34_INTERNAL_aa3d5d30_4_k_cu_a12557464cuda3std3__45__cpo3endE,(_ZN34_INTERNAL_aa3d5d30_4_k_cu_a12557464cuda3std6ranges3__45__cpo3endE - _ZN34_INTERNAL_aa3d5d30_4_k_cu_a12557464cuda3std3__45__cpo3endE)
_ZN34_INTERNAL_aa3d5d30_4_k_cu_a12557464cuda3std3__45__cpo3endE:
	.zero		1
	.type		_ZN34_INTERNAL_aa3d5d30_4_k_cu_a12557464cuda3std6ranges3__45__cpo3endE,@object
	.size		_ZN34_INTERNAL_aa3d5d30_4_k_cu_a12557464cuda3std6ranges3__45__cpo3endE,(_ZN34_INTERNAL_aa3d5d30_4_k_cu_a12557466thrust24THRUST_300001_SM_1000_NS12placeholders2_5E - _ZN34_INTERNAL_aa3d5d30_4_k_cu_a12557464cuda3std6ranges3__45__cpo3endE)
_ZN34_INTERNAL_aa3d5d30_4_k_cu_a12557464cuda3std6ranges3__45__cpo3endE:
	.zero		1
	.type		_ZN34_INTERNAL_aa3d5d30_4_k_cu_a12557466thrust24THRUST_300001_SM_1000_NS12placeholders2_5E,@object
	.size		_ZN34_INTERNAL_aa3d5d30_4_k_cu_a12557466thrust24THRUST_300001_SM_1000_NS12placeholders2_5E,(_ZN34_INTERNAL_aa3d5d30_4_k_cu_a12557464cuda3std3__45__cpo4rendE - _ZN34_INTERNAL_aa3d5d30_4_k_cu_a12557466thrust24THRUST_300001_SM_1000_NS12placeholders2_5E)
_ZN34_INTERNAL_aa3d5d30_4_k_cu_a12557466thrust24THRUST_300001_SM_1000_NS12placeholders2_5E:
	.zero		1
	.type		_ZN34_INTERNAL_aa3d5d30_4_k_cu_a12557464cuda3std3__45__cpo4rendE,@object
	.size		_ZN34_INTERNAL_aa3d5d30_4_k_cu_a12557464cuda3std3__45__cpo4rendE,(_ZN34_INTERNAL_aa3d5d30_4_k_cu_a12557464cuda3std6ranges3__45__cpo9iter_swapE - _ZN34_INTERNAL_aa3d5d30_4_k_cu_a12557464cuda3std3__45__cpo4rendE)
_ZN34_INTERNAL_aa3d5d30_4_k_cu_a12557464cuda3std3__45__cpo4rendE:
	.zero		1
	.type		_ZN34_INTERNAL_aa3d5d30_4_k_cu_a12557464cuda3std6ranges3__45__cpo9iter_swapE,@object
	.size		_ZN34_INTERNAL_aa3d5d30_4_k_cu_a12557464cuda3std6ranges3__45__cpo9iter_swapE,(_ZN34_INTERNAL_aa3d5d30_4_k_cu_a12557464cuda3std3__48unexpectE - _ZN34_INTERNAL_aa3d5d30_4_k_cu_a12557464cuda3std6ranges3__45__cpo9iter_swapE)
_ZN34_INTERNAL_aa3d5d30_4_k_cu_a12557464cuda3std6ranges3__45__cpo9iter_swapE:
	.zero		1
	.type		_ZN34_INTERNAL_aa3d5d30_4_k_cu_a12557464cuda3std3__48unexpectE,@object
	.size		_ZN34_INTERNAL_aa3d5d30_4_k_cu_a12557464cuda3std3__48unexpectE,(_ZN34_INTERNAL_aa3d5d30_4_k_cu_a12557466thrust24THRUST_300001_SM_1000_NS8cuda_cub3parE - _ZN34_INTERNAL_aa3d5d30_4_k_cu_a12557464cuda3std3__48unexpectE)
_ZN34_INTERNAL_aa3d5d30_4_k_cu_a12557464cuda3std3__48unexpectE:
	.zero		1
	.type		_ZN34_INTERNAL_aa3d5d30_4_k_cu_a12557466thrust24THRUST_300001_SM_1000_NS8cuda_cub3parE,@object
	.size		_ZN34_INTERNAL_aa3d5d30_4_k_cu_a12557466thrust24THRUST_300001_SM_1000_NS8cuda_cub3parE,(.L_29 - _ZN34_INTERNAL_aa3d5d30_4_k_cu_a12557466thrust24THRUST_300001_SM_1000_NS8cuda_cub3parE)
_ZN34_INTERNAL_aa3d5d30_4_k_cu_a12557466thrust24THRUST_300001_SM_1000_NS8cuda_cub3parE:
	.zero		1
.L_29:


//--------------------- .nv.shared._Z13scanBlkKernelPiiS_S_ --------------------------
	.section	.nv.shared._Z13scanBlkKernelPiiS_S_,"aw",@nobits
	.sectionflags	@""
	.align	16
	.zero		1024


//--------------------- .nv.shared._Z17computeHistKernelPjiPiii --------------------------
	.section	.nv.shared._Z17computeHistKernelPjiPiii,"aw",@nobits
	.sectionflags	@""
	.align	16
	.zero		1024


//--------------------- .nv.constant0._ZN3cub18CUB_300001_SM_10006detail11EmptyKernelIvEEvv --------------------------
	.section	.nv.constant0._ZN3cub18CUB_300001_SM_10006detail11EmptyKernelIvEEvv,"a",@progbits
	.sectionflags	@""
	.align	4
.nv.constant0._ZN3cub18CUB_300001_SM_10006detail11EmptyKernelIvEEvv:
	.zero		896


//--------------------- .nv.constant0._Z13scanBlkKernelPiiS_S_ --------------------------
	.section	.nv.constant0._Z13scanBlkKernelPiiS_S_,"a",@progbits
	.sectionflags	@""
	.align	4
.nv.constant0._Z13scanBlkKernelPiiS_S_:
	.zero		928


//--------------------- .nv.constant0._Z17computeHistKernelPjiPiii --------------------------
	.section	.nv.constant0._Z17computeHistKernelPjiPiii,"a",@progbits
	.sectionflags	@""
	.align	4
.nv.constant0._Z17computeHistKernelPjiPiii:
	.zero		928


//--------------------- SYMBOLS --------------------------

	.type		.nv.reservedSmem.offset0,@object
	.size		.nv.reservedSmem.offset0,0x4
	.type		.nv.reservedSmem.cap,@object
	.size		.nv.reservedSmem.cap,0x4
